//
// Generated by NVIDIA NVVM Compiler
//
// Compiler Build ID: CL-36424714
// Cuda compilation tools, release 13.0, V13.0.88
// Based on NVVM 20.0.0
//

.version 9.0
.target sm_100
.address_size 64

	// .globl	_Z6Conv1DPfS_ii
.const .align 4 .b8 M[44];
// _ZZ6Conv1DPfS_iiE4N_ds has been demoted

.visible .entry _Z6Conv1DPfS_ii(
	.param .u64 .ptr .align 1 _Z6Conv1DPfS_ii_param_0,
	.param .u64 .ptr .align 1 _Z6Conv1DPfS_ii_param_1,
	.param .u32 _Z6Conv1DPfS_ii_param_2,
	.param .u32 _Z6Conv1DPfS_ii_param_3
)
{
	.reg .pred 	%p<14>;
	.reg .b32 	%r<62>;
	.reg .b32 	%f<77>;
	.reg .b64 	%rd<27>;
	// demoted variable
	.shared .align 4 .b8 _ZZ6Conv1DPfS_iiE4N_ds[168];
	ld.param.u64 	%rd5, [_Z6Conv1DPfS_ii_param_0];
	ld.param.u64 	%rd4, [_Z6Conv1DPfS_ii_param_1];
	ld.param.u32 	%r22, [_Z6Conv1DPfS_ii_param_2];
	ld.param.u32 	%r23, [_Z6Conv1DPfS_ii_param_3];
	cvta.to.global.u64 	%rd1, %rd5;
	mov.u32 	%r24, %ctaid.x;
	mov.u32 	%r1, %ntid.x;
	mul.lo.s32 	%r25, %r24, %r1;
	mov.u32 	%r2, %tid.x;
	add.s32 	%r3, %r25, %r2;
	shr.u32 	%r26, %r22, 31;
	add.s32 	%r27, %r22, %r26;
	shr.s32 	%r4, %r27, 1;
	sub.s32 	%r28, %r25, %r1;
	add.s32 	%r5, %r28, %r2;
	add.s32 	%r6, %r3, %r1;
	sub.s32 	%r29, %r1, %r4;
	setp.lt.u32 	%p1, %r2, %r29;
	@%p1 bra 	$L__BB0_4;
	setp.lt.s32 	%p2, %r5, 0;
	mov.f32 	%f67, 0f00000000;
	@%p2 bra 	$L__BB0_3;
	mul.wide.u32 	%rd6, %r5, 4;
	add.s64 	%rd7, %rd1, %rd6;
	ld.global.f32 	%f67, [%rd7];
$L__BB0_3:
	sub.s32 	%r30, %r2, %r1;
	add.s32 	%r31, %r30, %r4;
	shl.b32 	%r32, %r31, 2;
	mov.u32 	%r33, _ZZ6Conv1DPfS_iiE4N_ds;
	add.s32 	%r34, %r33, %r32;
	st.shared.f32 	[%r34], %f67;
$L__BB0_4:
	mul.wide.u32 	%rd8, %r3, 4;
	add.s64 	%rd9, %rd1, %rd8;
	ld.global.f32 	%f18, [%rd9];
	add.s32 	%r35, %r4, %r2;
	shl.b32 	%r36, %r35, 2;
	mov.u32 	%r37, _ZZ6Conv1DPfS_iiE4N_ds;
	add.s32 	%r7, %r37, %r36;
	st.shared.f32 	[%r7], %f18;
	setp.ge.u32 	%p3, %r2, %r4;
	@%p3 bra 	$L__BB0_8;
	setp.ge.s32 	%p4, %r6, %r23;
	mov.f32 	%f68, 0f00000000;
	@%p4 bra 	$L__BB0_7;
	mul.wide.s32 	%rd10, %r6, 4;
	add.s64 	%rd11, %rd1, %rd10;
	ld.global.f32 	%f68, [%rd11];
$L__BB0_7:
	shl.b32 	%r38, %r1, 2;
	add.s32 	%r39, %r7, %r38;
	st.shared.f32 	[%r39], %f68;
$L__BB0_8:
	bar.sync 	0;
	setp.lt.s32 	%p5, %r22, 1;
	mov.f32 	%f76, 0f00000000;
	@%p5 bra 	$L__BB0_20;
	and.b32  	%r8, %r22, 7;
	setp.lt.u32 	%p6, %r22, 8;
	mov.f32 	%f76, 0f00000000;
	mov.b32 	%r60, 0;
	@%p6 bra 	$L__BB0_12;
	and.b32  	%r60, %r22, 2147483640;
	neg.s32 	%r58, %r60;
	shl.b32 	%r41, %r2, 2;
	add.s32 	%r43, %r41, %r37;
	add.s32 	%r57, %r43, 16;
	mov.u64 	%rd13, M;
	add.s64 	%rd26, %rd13, 16;
	mov.f32 	%f76, 0f00000000;
$L__BB0_11:
	.pragma "nounroll";
	ld.shared.f32 	%f24, [%r57+-16];
	ld.const.f32 	%f25, [%rd26+-16];
	fma.rn.f32 	%f26, %f24, %f25, %f76;
	ld.shared.f32 	%f27, [%r57+-12];
	ld.const.f32 	%f28, [%rd26+-12];
	fma.rn.f32 	%f29, %f27, %f28, %f26;
	ld.shared.f32 	%f30, [%r57+-8];
	ld.const.f32 	%f31, [%rd26+-8];
	fma.rn.f32 	%f32, %f30, %f31, %f29;
	ld.shared.f32 	%f33, [%r57+-4];
	ld.const.f32 	%f34, [%rd26+-4];
	fma.rn.f32 	%f35, %f33, %f34, %f32;
	ld.shared.f32 	%f36, [%r57];
	ld.const.f32 	%f37, [%rd26];
	fma.rn.f32 	%f38, %f36, %f37, %f35;
	ld.shared.f32 	%f39, [%r57+4];
	ld.const.f32 	%f40, [%rd26+4];
	fma.rn.f32 	%f41, %f39, %f40, %f38;
	ld.shared.f32 	%f42, [%r57+8];
	ld.const.f32 	%f43, [%rd26+8];
	fma.rn.f32 	%f44, %f42, %f43, %f41;
	ld.shared.f32 	%f45, [%r57+12];
	ld.const.f32 	%f46, [%rd26+12];
	fma.rn.f32 	%f76, %f45, %f46, %f44;
	add.s32 	%r58, %r58, 8;
	add.s32 	%r57, %r57, 32;
	add.s64 	%rd26, %rd26, 32;
	setp.ne.s32 	%p7, %r58, 0;
	@%p7 bra 	$L__BB0_11;
$L__BB0_12:
	setp.eq.s32 	%p8, %r8, 0;
	@%p8 bra 	$L__BB0_20;
	and.b32  	%r17, %r22, 3;
	setp.lt.u32 	%p9, %r8, 4;
	@%p9 bra 	$L__BB0_15;
	add.s32 	%r44, %r60, %r2;
	shl.b32 	%r45, %r44, 2;
	add.s32 	%r47, %r37, %r45;
	ld.shared.f32 	%f48, [%r47];
	mul.wide.u32 	%rd14, %r60, 4;
	mov.u64 	%rd15, M;
	add.s64 	%rd16, %rd15, %rd14;
	ld.const.f32 	%f49, [%rd16];
	fma.rn.f32 	%f50, %f48, %f49, %f76;
	ld.shared.f32 	%f51, [%r47+4];
	ld.const.f32 	%f52, [%rd16+4];
	fma.rn.f32 	%f53, %f51, %f52, %f50;
	ld.shared.f32 	%f54, [%r47+8];
	ld.const.f32 	%f55, [%rd16+8];
	fma.rn.f32 	%f56, %f54, %f55, %f53;
	ld.shared.f32 	%f57, [%r47+12];
	ld.const.f32 	%f58, [%rd16+12];
	fma.rn.f32 	%f76, %f57, %f58, %f56;
	add.s32 	%r60, %r60, 4;
$L__BB0_15:
	setp.eq.s32 	%p10, %r17, 0;
	@%p10 bra 	$L__BB0_20;
	setp.eq.s32 	%p11, %r17, 1;
	@%p11 bra 	$L__BB0_18;
	add.s32 	%r48, %r60, %r2;
	shl.b32 	%r49, %r48, 2;
	add.s32 	%r51, %r37, %r49;
	ld.shared.f32 	%f60, [%r51];
	mul.wide.u32 	%rd17, %r60, 4;
	mov.u64 	%rd18, M;
	add.s64 	%rd19, %rd18, %rd17;
	ld.const.f32 	%f61, [%rd19];
	fma.rn.f32 	%f62, %f60, %f61, %f76;
	ld.shared.f32 	%f63, [%r51+4];
	ld.const.f32 	%f64, [%rd19+4];
	fma.rn.f32 	%f76, %f63, %f64, %f62;
	add.s32 	%r60, %r60, 2;
$L__BB0_18:
	and.b32  	%r52, %r22, 1;
	setp.eq.b32 	%p12, %r52, 1;
	not.pred 	%p13, %p12;
	@%p13 bra 	$L__BB0_20;
	add.s32 	%r53, %r60, %r2;
	shl.b32 	%r54, %r53, 2;
	add.s32 	%r56, %r37, %r54;
	ld.shared.f32 	%f65, [%r56];
	mul.wide.u32 	%rd20, %r60, 4;
	mov.u64 	%rd21, M;
	add.s64 	%rd22, %rd21, %rd20;
	ld.const.f32 	%f66, [%rd22];
	fma.rn.f32 	%f76, %f65, %f66, %f76;
$L__BB0_20:
	cvta.to.global.u64 	%rd23, %rd4;
	mul.wide.s32 	%rd24, %r3, 4;
	add.s64 	%rd25, %rd23, %rd24;
	st.global.f32 	[%rd25], %f76;
	ret;

}


// ===== COMPILED SASS (sm_100) =====

	.target	sm_100

	.elftype	@"ET_EXEC"


//--------------------- .note.nv.tkinfo           --------------------------
	.section	.note.nv.tkinfo,"",@"SHT_NOTE"
	.sectionflags	@"SHF_NOTE_NV_TKINFO"
	.tkinfo
        /*0018*/ 	.word	0x00000002
        /*0030*/ 	.string	""
        /*0030*/ 	.string	"ptxas"
        /*0030*/ 	.string	"Cuda compilation tools, release 13.0, V13.0.88"
        /*0030*/ 	.string	"Build cuda_13.0.r13.0/compiler.36424714_0"
        /*0030*/ 	.string	"-arch sm_100 -m 64 "



//--------------------- .note.nv.cuinfo           --------------------------
	.section	.note.nv.cuinfo,"",@"SHT_NOTE"
	.sectionflags	@"SHF_NOTE_NV_CUINFO"
        /*0018*/ 	.short	0x0002
        /*001a*/ 	.short	0x0064
        /*001c*/ 	.short	0x0082
	.zero		2


//--------------------- .nv.info                  --------------------------
	.section	.nv.info,"",@"SHT_CUDA_INFO"
	.align	4


	//----- nvinfo : EIATTR_REGCOUNT
	.align		4
        /*0000*/ 	.byte	0x04, 0x2f
        /*0002*/ 	.short	(.L_2 - .L_1)
	.align		4
.L_1:
        /*0004*/ 	.word	index@(_Z6Conv1DPfS_ii)
        /*0008*/ 	.word	0x00000018


	//----- nvinfo : EIATTR_FRAME_SIZE
	.align		4
.L_2:
        /*000c*/ 	.byte	0x04, 0x11
        /*000e*/ 	.short	(.L_4 - .L_3)
	.align		4
.L_3:
        /*0010*/ 	.word	index@(_Z6Conv1DPfS_ii)
        /*0014*/ 	.word	0x00000000


	//----- nvinfo : EIATTR_MIN_STACK_SIZE
	.align		4
.L_4:
        /*0018*/ 	.byte	0x04, 0x12
        /*001a*/ 	.short	(.L_6 - .L_5)
	.align		4
.L_5:
        /*001c*/ 	.word	index@(_Z6Conv1DPfS_ii)
        /*0020*/ 	.word	0x00000000
.L_6:


//--------------------- .nv.compat                --------------------------
	.section	.nv.compat,"",@"SHT_CUDA_COMPAT_INFO"
	.align	4
        /*0000*/ 	.byte	0x02, 0x09, 0x00, 0x00, 0x02, 0x02, 0x01, 0x00, 0x02, 0x05, 0x05, 0x00, 0x03, 0x07, 0x01, 0x01
        /*0010*/ 	.byte	0x02, 0x03, 0x00, 0x00, 0x02, 0x06, 0x01, 0x00, 0x04, 0x0b, 0x08, 0x00, 0x09, 0x00, 0x00, 0x00
        /*0020*/ 	.byte	0x00, 0x00, 0x00, 0x00


//--------------------- .nv.info._Z6Conv1DPfS_ii  --------------------------
	.section	.nv.info._Z6Conv1DPfS_ii,"",@"SHT_CUDA_INFO"
	.sectionflags	@""
	.align	4


	//----- nvinfo : EIATTR_CUDA_API_VERSION
	.align		4
        /*0000*/ 	.byte	0x04, 0x37
        /*0002*/ 	.short	(.L_8 - .L_7)
.L_7:
        /*0004*/ 	.word	0x00000082


	//----- nvinfo : EIATTR_KPARAM_INFO
	.align		4
.L_8:
        /*0008*/ 	.byte	0x04, 0x17
        /*000a*/ 	.short	(.L_10 - .L_9)
.L_9:
        /*000c*/ 	.word	0x00000000
        /*0010*/ 	.short	0x0003
        /*0012*/ 	.short	0x0014
        /*0014*/ 	.byte	0x00, 0xf0, 0x11, 0x00


	//----- nvinfo : EIATTR_KPARAM_INFO
	.align		4
.L_10:
        /*0018*/ 	.byte	0x04, 0x17
        /*001a*/ 	.short	(.L_12 - .L_11)
.L_11:
        /*001c*/ 	.word	0x00000000
        /*0020*/ 	.short	0x0002
        /*0022*/ 	.short	0x0010
        /*0024*/ 	.byte	0x00, 0xf0, 0x11, 0x00


	//----- nvinfo : EIATTR_KPARAM_INFO
	.align		4
.L_12:
        /*0028*/ 	.byte	0x04, 0x17
        /*002a*/ 	.short	(.L_14 - .L_13)
.L_13:
        /*002c*/ 	.word	0x00000000
        /*0030*/ 	.short	0x0001
        /*0032*/ 	.short	0x0008
        /*0034*/ 	.byte	0x00, 0xf5, 0x21, 0x00


	//----- nvinfo : EIATTR_KPARAM_INFO
	.align		4
.L_14:
        /*0038*/ 	.byte	0x04, 0x17
        /*003a*/ 	.short	(.L_16 - .L_15)
.L_15:
        /*003c*/ 	.word	0x00000000
        /*0040*/ 	.short	0x0000
        /*0042*/ 	.short	0x0000
        /*0044*/ 	.byte	0x00, 0xf5, 0x21, 0x00


	//----- nvinfo : EIATTR_SPARSE_MMA_MASK
	.align		4
.L_16:
        /*0048*/ 	.byte	0x03, 0x50
        /*004a*/ 	.short	0x0000


	//----- nvinfo : EIATTR_MAXREG_COUNT
	.align		4
        /*004c*/ 	.byte	0x03, 0x1b
        /*004e*/ 	.short	0x00ff


	//----- nvinfo : EIATTR_NUM_BARRIERS
	.align		4
        /*0050*/ 	.byte	0x02, 0x4c
        /*0052*/ 	.byte	0x01
	.zero		1


	//----- nvinfo : EIATTR_MERCURY_ISA_VERSION
	.align		4
        /*0054*/ 	.byte	0x03, 0x5f
        /*0056*/ 	.short	0x0101


	//----- nvinfo : EIATTR_VRC_CTA_INIT_COUNT
	.align		4
        /*0058*/ 	.byte	0x02, 0x4a
	.zero		1
	.zero		1


	//----- nvinfo : EIATTR_EXIT_INSTR_OFFSETS
	.align		4
        /*005c*/ 	.byte	0x04, 0x1c
        /*005e*/ 	.short	(.L_18 - .L_17)


	//   ....[0]....
.L_17:
        /*0060*/ 	.word	0x00000860


	//----- nvinfo : EIATTR_CRS_STACK_SIZE
	.align		4
.L_18:
        /*0064*/ 	.byte	0x04, 0x1e
        /*0066*/ 	.short	(.L_20 - .L_19)
.L_19:
        /*0068*/ 	.word	0x00000000


	//----- nvinfo : EIATTR_CBANK_PARAM_SIZE
	.align		4
.L_20:
        /*006c*/ 	.byte	0x03, 0x19
        /*006e*/ 	.short	0x0018


	//----- nvinfo : EIATTR_PARAM_CBANK
	.align		4
        /*0070*/ 	.byte	0x04, 0x0a
        /*0072*/ 	.short	(.L_22 - .L_21)
	.align		4
.L_21:
        /*0074*/ 	.word	index@(.nv.constant0._Z6Conv1DPfS_ii)
        /*0078*/ 	.short	0x0380
        /*007a*/ 	.short	0x0018


	//----- nvinfo : EIATTR_SW_WAR
	.align		4
.L_22:
        /*007c*/ 	.byte	0x04, 0x36
        /*007e*/ 	.short	(.L_24 - .L_23)
.L_23:
        /*0080*/ 	.word	0x00000008
.L_24:


//--------------------- .nv.callgraph             --------------------------
	.section	.nv.callgraph,"",@"SHT_CUDA_CALLGRAPH"
	.align	4
	.sectionentsize	8
	.align		4
        /*0000*/ 	.word	0x00000000
	.align		4
        /*0004*/ 	.word	0xffffffff
	.align		4
        /*0008*/ 	.word	0x00000000
	.align		4
        /*000c*/ 	.word	0xfffffffe
	.align		4
        /*0010*/ 	.word	0x00000000
	.align		4
        /*0014*/ 	.word	0xfffffffd
	.align		4
        /*0018*/ 	.word	0x00000000
	.align		4
        /*001c*/ 	.word	0xfffffffc


//--------------------- .nv.constant3             --------------------------
	.section	.nv.constant3,"a",@progbits
	.align	4
.nv.constant3:
	.type		M,@object
	.size		M,(.L_0 - M)
M:
	.zero		44
.L_0:


//--------------------- .text._Z6Conv1DPfS_ii     --------------------------
	.section	.text._Z6Conv1DPfS_ii,"ax",@progbits
	.align	128
        .global         _Z6Conv1DPfS_ii
        .type           _Z6Conv1DPfS_ii,@function
        .size           _Z6Conv1DPfS_ii,(.L_x_12 - _Z6Conv1DPfS_ii)
        .other          _Z6Conv1DPfS_ii,@"STO_CUDA_ENTRY STV_DEFAULT"
_Z6Conv1DPfS_ii:
.text._Z6Conv1DPfS_ii:
[----:B------:R-:W-:Y:S01]  /*0000*/  LDC R1, c[0x0][0x37c] ;  /* 0x0000df00ff017b82 */ /* 0x000fe20000000800 */
[----:B------:R-:W0:Y:S07]  /*0010*/  S2R R0, SR_TID.X ;  /* 0x0000000000007919 */ /* 0x000e2e0000002100 */
[----:B------:R-:W0:Y:S01]  /*0020*/  S2UR UR6, SR_CTAID.X ;  /* 0x00000000000679c3 */ /* 0x000e220000002500 */
[----:B------:R-:W1:Y:S07]  /*0030*/  LDCU.64 UR12, c[0x0][0x358] ;  /* 0x00006b00ff0c77ac */ /* 0x000e6e0008000a00 */
[----:B------:R-:W0:Y:S08]  /*0040*/  LDC R14, c[0x0][0x360] ;  /* 0x0000d800ff0e7b82 */ /* 0x000e300000000800 */
[----:B------:R-:W2:Y:S08]  /*0050*/  LDC.64 R2, c[0x0][0x380] ;  /* 0x0000e000ff027b82 */ /* 0x000eb00000000a00 */
[----:B------:R-:W3:Y:S01]  /*0060*/  LDC R4, c[0x0][0x390] ;  /* 0x0000e400ff047b82 */ /* 0x000ee20000000800 */
[----:B0-----:R-:W-:-:S04]  /*0070*/  IMAD R5, R14, UR6, R0 ;  /* 0x000000060e057c24 */ /* 0x001fc8000f8e0200 */
[----:B--2---:R-:W-:-:S05]  /*0080*/  IMAD.WIDE.U32 R6, R5, 0x4, R2 ;  /* 0x0000000405067825 */ /* 0x004fca00078e0002 */
[----:B-1----:R0:W5:Y:S01]  /*0090*/  LDG.E R12, desc[UR12][R6.64] ;  /* 0x0000000c060c7981 */ /* 0x002162000c1e1900 */
[----:B------:R-:W-:Y:S01]  /*00a0*/  BSSY.RECONVERGENT B0, `(.L_x_0) ;  /* 0x0000013000007945 */ /* 0x000fe20003800200 */
[----:B---3--:R-:W-:-:S04]  /*00b0*/  LEA.HI R8, R4, R4, RZ, 0x1 ;  /* 0x0000000404087211 */ /* 0x008fc800078f08ff */
[----:B------:R-:W-:-:S05]  /*00c0*/  SHF.R.S32.HI R9, RZ, 0x1, R8 ;  /* 0x00000001ff097819 */ /* 0x000fca0000011408 */
[----:B------:R-:W-:-:S05]  /*00d0*/  IMAD.IADD R11, R14, 0x1, -R9 ;  /* 0x000000010e0b7824 */ /* 0x000fca00078e0a09 */
[----:B------:R-:W-:-:S13]  /*00e0*/  ISETP.GE.U32.AND P0, PT, R0, R11, PT ;  /* 0x0000000b0000720c */ /* 0x000fda0003f06070 */
[----:B0-----:R-:W-:Y:S05]  /*00f0*/  @!P0 BRA `(.L_x_1) ;  /* 0x0000000000348947 */ /* 0x001fea0003800000 */
[----:B------:R-:W-:Y:S02]  /*0100*/  IMAD R7, R14, UR6, -R14 ;  /* 0x000000060e077c24 */ /* 0x000fe4000f8e0a0e */
[----:B------:R-:W-:Y:S02]  /*0110*/  HFMA2 R8, -RZ, RZ, 0, 0 ;  /* 0x00000000ff087431 */ /* 0x000fe400000001ff */
[----:B------:R-:W-:-:S05]  /*0120*/  IMAD.IADD R11, R7, 0x1, R0 ;  /* 0x00000001070b7824 */ /* 0x000fca00078e0200 */
[----:B------:R-:W-:-:S13]  /*0130*/  ISETP.GE.AND P0, PT, R11, RZ, PT ;  /* 0x000000ff0b00720c */ /* 0x000fda0003f06270 */
[----:B------:R-:W0:Y:S02]  /*0140*/  @P0 LDC.64 R6, c[0x0][0x380] ;  /* 0x0000e000ff060b82 */ /* 0x000e240000000a00 */
[----:B0-----:R-:W-:-:S05]  /*0150*/  @P0 IMAD.WIDE.U32 R6, R11, 0x4, R6 ;  /* 0x000000040b060825 */ /* 0x001fca00078e0006 */
[----:B------:R-:W2:Y:S01]  /*0160*/  @P0 LDG.E R8, desc[UR12][R6.64] ;  /* 0x0000000c06080981 */ /* 0x000ea2000c1e1900 */
[----:B------:R-:W0:Y:S01]  /*0170*/  S2UR UR5, SR_CgaCtaId ;  /* 0x00000000000579c3 */ /* 0x000e220000008800 */
[----:B------:R-:W-:Y:S01]  /*0180*/  UMOV UR4, 0x400 ;  /* 0x0000040000047882 */ /* 0x000fe20000000000 */
[----:B------:R-:W-:Y:S01]  /*0190*/  IADD3 R10, PT, PT, R9, R0, -R14 ;  /* 0x00000000090a7210 */ /* 0x000fe20007ffe80e */
[----:B0-----:R-:W-:-:S06]  /*01a0*/  ULEA UR4, UR5, UR4, 0x18 ;  /* 0x0000000405047291 */ /* 0x001fcc000f8ec0ff */
[----:B------:R-:W-:-:S05]  /*01b0*/  LEA R11, R10, UR4, 0x2 ;  /* 0x000000040a0b7c11 */ /* 0x000fca000f8e10ff */
[----:B--2---:R0:W-:Y:S02]  /*01c0*/  STS [R11], R8 ;  /* 0x000000080b007388 */ /* 0x0041e40000000800 */
.L_x_1:
[----:B------:R-:W-:Y:S05]  /*01d0*/  BSYNC.RECONVERGENT B0 ;  /* 0x0000000000007941 */ /* 0x000fea0003800200 */
.L_x_0:
[----:B------:R-:W1:Y:S01]  /*01e0*/  S2UR UR5, SR_CgaCtaId ;  /* 0x00000000000579c3 */ /* 0x000e620000008800 */
[----:B------:R-:W-:Y:S01]  /*01f0*/  UMOV UR4, 0x400 ;  /* 0x0000040000047882 */ /* 0x000fe20000000000 */
[----:B------:R-:W-:Y:S01]  /*0200*/  IMAD.IADD R6, R9, 0x1, R0 ;  /* 0x0000000109067824 */ /* 0x000fe200078e0200 */
[----:B------:R-:W-:Y:S01]  /*0210*/  ISETP.GE.U32.AND P0, PT, R0, R9, PT ;  /* 0x000000090000720c */ /* 0x000fe20003f06070 */
[----:B------:R-:W-:Y:S01]  /*0220*/  BSSY.RECONVERGENT B0, `(.L_x_2) ;  /* 0x0000010000007945 */ /* 0x000fe20003800200 */
[----:B------:R-:W-:Y:S01]  /*0230*/  IADD3 R7, PT, PT, R5, R14, RZ ;  /* 0x0000000e05077210 */ /* 0x000fe20007ffe0ff */
[----:B-1----:R-:W-:-:S06]  /*0240*/  ULEA UR4, UR5, UR4, 0x18 ;  /* 0x0000000405047291 */ /* 0x002fcc000f8ec0ff */
[----:B0-----:R-:W-:-:S05]  /*0250*/  LEA R11, R6, UR4, 0x2 ;  /* 0x00000004060b7c11 */ /* 0x001fca000f8e10ff */
[----:B-----5:R0:W-:Y:S01]  /*0260*/  STS [R11], R12 ;  /* 0x0000000c0b007388 */ /* 0x0201e20000000800 */
[----:B------:R-:W-:Y:S05]  /*0270*/  @P0 BRA `(.L_x_3) ;  /* 0x0000000000280947 */ /* 0x000fea0003800000 */
[----:B------:R-:W1:Y:S01]  /*0280*/  LDCU UR5, c[0x0][0x394] ;  /* 0x00007280ff0577ac */ /* 0x000e620008000800 */
[----:B------:R-:W-:Y:S01]  /*0290*/  BSSY.RECONVERGENT B1, `(.L_x_4) ;  /* 0x0000007000017945 */ /* 0x000fe20003800200 */
[----:B0-----:R-:W-:Y:S01]  /*02a0*/  IMAD R11, R14, 0x4, R11 ;  /* 0x000000040e0b7824 */ /* 0x001fe200078e020b */
[----:B------:R-:W-:Y:S02]  /*02b0*/  MOV R6, RZ ;  /* 0x000000ff00067202 */ /* 0x000fe40000000f00 */
[----:B-1----:R-:W-:-:S13]  /*02c0*/  ISETP.GE.AND P0, PT, R7, UR5, PT ;  /* 0x0000000507007c0c */ /* 0x002fda000bf06270 */
[----:B------:R-:W-:Y:S05]  /*02d0*/  @P0 BRA `(.L_x_5) ;  /* 0x0000000000080947 */ /* 0x000fea0003800000 */
[----:B------:R-:W-:-:S05]  /*02e0*/  IMAD.WIDE R2, R7, 0x4, R2 ;  /* 0x0000000407027825 */ /* 0x000fca00078e0202 */
[----:B------:R0:W5:Y:S02]  /*02f0*/  LDG.E R6, desc[UR12][R2.64] ;  /* 0x0000000c02067981 */ /* 0x000164000c1e1900 */
.L_x_5:
[----:B------:R-:W-:Y:S05]  /*0300*/  BSYNC.RECONVERGENT B1 ;  /* 0x0000000000017941 */ /* 0x000fea0003800200 */
.L_x_4:
[----:B-----5:R1:W-:Y:S02]  /*0310*/  STS [R11], R6 ;  /* 0x000000060b007388 */ /* 0x0203e40000000800 */
.L_x_3:
[----:B------:R-:W-:Y:S05]  /*0320*/  BSYNC.RECONVERGENT B0 ;  /* 0x0000000000007941 */ /* 0x000fea0003800200 */
.L_x_2:
[----:B------:R-:W-:Y:S01]  /*0330*/  BAR.SYNC.DEFER_BLOCKING 0x0 ;  /* 0x0000000000007b1d */ /* 0x000fe20000010000 */
[----:B------:R-:W-:Y:S01]  /*0340*/  ISETP.GE.AND P0, PT, R4, 0x1, PT ;  /* 0x000000010400780c */ /* 0x000fe20003f06270 */
[----:B------:R-:W-:-:S12]  /*0350*/  IMAD.MOV.U32 R7, RZ, RZ, RZ ;  /* 0x000000ffff077224 */ /* 0x000fd800078e00ff */
[----:B------:R-:W-:Y:S05]  /*0360*/  @!P0 BRA `(.L_x_6) ;  /* 0x0000000400308947 */ /* 0x000fea0003800000 */
[C---:B------:R-:W-:Y:S01]  /*0370*/  ISETP.GE.U32.AND P1, PT, R4.reuse, 0x8, PT ;  /* 0x000000080400780c */ /* 0x040fe20003f26070 */
[----:B------:R-:W-:Y:S01]  /*0380*/  HFMA2 R7, -RZ, RZ, 0, 0 ;  /* 0x00000000ff077431 */ /* 0x000fe200000001ff */
[----:B------:R-:W-:Y:S01]  /*0390*/  LOP3.LUT R10, R4, 0x7, RZ, 0xc0, !PT ;  /* 0x00000007040a7812 */ /* 0x000fe200078ec0ff */
[----:B0-----:R-:W-:-:S03]  /*03a0*/  IMAD.MOV.U32 R3, RZ, RZ, RZ ;  /* 0x000000ffff037224 */ /* 0x001fc600078e00ff */
[----:B------:R-:W-:-:S07]  /*03b0*/  ISETP.NE.AND P0, PT, R10, RZ, PT ;  /* 0x000000ff0a00720c */ /* 0x000fce0003f05270 */
[----:B------:R-:W-:Y:S06]  /*03c0*/  @!P1 BRA `(.L_x_7) ;  /* 0x00000000007c9947 */ /* 0x000fec0003800000 */
[----:B------:R-:W-:Y:S01]  /*03d0*/  LEA R2, R0, UR4, 0x2 ;  /* 0x0000000400027c11 */ /* 0x000fe2000f8e10ff */
[----:B------:R-:W-:Y:S01]  /*03e0*/  UMOV UR5, 0x10 ;  /* 0x0000001000057882 */ /* 0x000fe20000000000 */
[----:B------:R-:W-:Y:S02]  /*03f0*/  LOP3.LUT R3, R4, 0x7ffffff8, RZ, 0xc0, !PT ;  /* 0x7ffffff804037812 */ /* 0x000fe400078ec0ff */
[----:B------:R-:W-:Y:S01]  /*0400*/  MOV R7, RZ ;  /* 0x000000ff00077202 */ /* 0x000fe20000000f00 */
[----:B-1----:R-:W-:Y:S01]  /*0410*/  VIADD R6, R2, 0x10 ;  /* 0x0000001002067836 */ /* 0x002fe20000000000 */
[----:B------:R-:W-:-:S07]  /*0420*/  IADD3 R2, PT, PT, -R3, RZ, RZ ;  /* 0x000000ff03027210 */ /* 0x000fce0007ffe1ff */
.L_x_8:
[----:B------:R-:W0:Y:S01]  /*0430*/  LDS R8, [R6+-0x10] ;  /* 0xfffff00006087984 */ /* 0x000e220000000800 */
[----:B------:R-:W0:Y:S01]  /*0440*/  LDCU.64 UR6, c[0x3][UR5+-0x10] ;  /* 0x00fffe00050677ac */ /* 0x000e220008000a00 */
[----:B------:R-:W-:Y:S02]  /*0450*/  VIADD R2, R2, 0x8 ;  /* 0x0000000802027836 */ /* 0x000fe40000000000 */
[----:B------:R-:W1:Y:S01]  /*0460*/  LDS R9, [R6+-0xc] ;  /* 0xfffff40006097984 */ /* 0x000e620000000800 */
[----:B------:R-:W2:Y:S02]  /*0470*/  LDCU.64 UR8, c[0x3][UR5+-0x8] ;  /* 0x00ffff00050877ac */ /* 0x000ea40008000a00 */
[----:B------:R-:W-:Y:S01]  /*0480*/  ISETP.NE.AND P1, PT, R2, RZ, PT ;  /* 0x000000ff0200720c */ /* 0x000fe20003f25270 */
[----:B------:R-:W2:Y:S01]  /*0490*/  LDS R11, [R6+-0x8] ;  /* 0xfffff800060b7984 */ /* 0x000ea20000000800 */
[----:B------:R-:W3:Y:S03]  /*04a0*/  LDCU.64 UR10, c[0x3][UR5] ;  /* 0x00c00000050a77ac */ /* 0x000ee60008000a00 */
[----:B------:R-:W4:Y:S04]  /*04b0*/  LDS R13, [R6+-0x4] ;  /* 0xfffffc00060d7984 */ /* 0x000f280000000800 */
[----:B------:R-:W3:Y:S04]  /*04c0*/  LDS R15, [R6] ;  /* 0x00000000060f7984 */ /* 0x000ee80000000800 */
[----:B------:R-:W5:Y:S04]  /*04d0*/  LDS R17, [R6+0x4] ;  /* 0x0000040006117984 */ /* 0x000f680000000800 */
[----:B------:R-:W5:Y:S04]  /*04e0*/  LDS R19, [R6+0x8] ;  /* 0x0000080006137984 */ /* 0x000f680000000800 */
[----:B------:R0:W5:Y:S02]  /*04f0*/  LDS R21, [R6+0xc] ;  /* 0x00000c0006157984 */ /* 0x0001640000000800 */
[----:B0-----:R-:W-:Y:S01]  /*0500*/  IADD3 R6, PT, PT, R6, 0x20, RZ ;  /* 0x0000002006067810 */ /* 0x001fe20007ffe0ff */
[----:B------:R-:W-:-:S04]  /*0510*/  FFMA R8, R8, UR6, R7 ;  /* 0x0000000608087c23 */ /* 0x000fc80008000007 */
[----:B-1----:R-:W-:Y:S01]  /*0520*/  FFMA R8, R9, UR7, R8 ;  /* 0x0000000709087c23 */ /* 0x002fe20008000008 */
[----:B------:R-:W0:Y:S03]  /*0530*/  LDCU.64 UR6, c[0x3][UR5+0x8] ;  /* 0x00c00100050677ac */ /* 0x000e260008000a00 */
[----:B--2---:R-:W-:Y:S01]  /*0540*/  FFMA R8, R11, UR8, R8 ;  /* 0x000000080b087c23 */ /* 0x004fe20008000008 */
[----:B------:R-:W-:-:S03]  /*0550*/  UIADD3 UR5, UPT, UPT, UR5, 0x20, URZ ;  /* 0x0000002005057890 */ /* 0x000fc6000fffe0ff */
[----:B----4-:R-:W-:-:S04]  /*0560*/  FFMA R8, R13, UR9, R8 ;  /* 0x000000090d087c23 */ /* 0x010fc80008000008 */
[----:B---3--:R-:W-:-:S04]  /*0570*/  FFMA R8, R15, UR10, R8 ;  /* 0x0000000a0f087c23 */ /* 0x008fc80008000008 */
[----:B-----5:R-:W-:-:S04]  /*0580*/  FFMA R8, R17, UR11, R8 ;  /* 0x0000000b11087c23 */ /* 0x020fc80008000008 */
[----:B0-----:R-:W-:-:S04]  /*0590*/  FFMA R8, R19, UR6, R8 ;  /* 0x0000000613087c23 */ /* 0x001fc80008000008 */
[----:B------:R-:W-:Y:S01]  /*05a0*/  FFMA R7, R21, UR7, R8 ;  /* 0x0000000715077c23 */ /* 0x000fe20008000008 */
[----:B------:R-:W-:Y:S06]  /*05b0*/  @P1 BRA `(.L_x_8) ;  /* 0xfffffffc009c1947 */ /* 0x000fec000383ffff */
.L_x_7:
[----:B------:R-:W-:Y:S05]  /*05c0*/  @!P0 BRA `(.L_x_6) ;  /* 0x0000000000988947 */ /* 0x000fea0003800000 */
[----:B------:R-:W-:Y:S02]  /*05d0*/  ISETP.GE.U32.AND P0, PT, R10, 0x4, PT ;  /* 0x000000040a00780c */ /* 0x000fe40003f06070 */
[----:B------:R-:W-:-:S04]  /*05e0*/  LOP3.LUT R16, R4, 0x3, RZ, 0xc0, !PT ;  /* 0x0000000304107812 */ /* 0x000fc800078ec0ff */
[----:B------:R-:W-:-:S07]  /*05f0*/  ISETP.NE.AND P1, PT, R16, RZ, PT ;  /* 0x000000ff1000720c */ /* 0x000fce0003f25270 */
[----:B------:R-:W-:Y:S06]  /*0600*/  @!P0 BRA `(.L_x_9) ;  /* 0x0000000000388947 */ /* 0x000fec0003800000 */
[C---:B------:R-:W-:Y:S01]  /*0610*/  IMAD.IADD R2, R3.reuse, 0x1, R0 ;  /* 0x0000000103027824 */ /* 0x040fe200078e0200 */
[C---:B------:R-:W-:Y:S01]  /*0620*/  SHF.L.U32 R10, R3.reuse, 0x2, RZ ;  /* 0x00000002030a7819 */ /* 0x040fe200000006ff */
[----:B------:R-:W-:-:S03]  /*0630*/  VIADD R3, R3, 0x4 ;  /* 0x0000000403037836 */ /* 0x000fc60000000000 */
[----:B------:R-:W-:Y:S01]  /*0640*/  LEA R2, R2, UR4, 0x2 ;  /* 0x0000000402027c11 */ /* 0x000fe2000f8e10ff */
[----:B------:R-:W0:Y:S04]  /*0650*/  LDC.64 R12, c[0x3][R10] ;  /* 0x00c000000a0c7b82 */ /* 0x000e280000000a00 */
[----:B-1----:R-:W0:Y:S04]  /*0660*/  LDS R6, [R2] ;  /* 0x0000000002067984 */ /* 0x002e280000000800 */
[----:B------:R-:W1:Y:S01]  /*0670*/  LDS R11, [R2+0x4] ;  /* 0x00000400020b7984 */ /* 0x000e620000000800 */
[----:B------:R-:W2:Y:S03]  /*0680*/  LDC.64 R8, c[0x3][R10+0x8] ;  /* 0x00c002000a087b82 */ /* 0x000ea60000000a00 */
[----:B------:R-:W2:Y:S04]  /*0690*/  LDS R14, [R2+0x8] ;  /* 0x00000800020e7984 */ /* 0x000ea80000000800 */
[----:B------:R-:W3:Y:S01]  /*06a0*/  LDS R15, [R2+0xc] ;  /* 0x00000c00020f7984 */ /* 0x000ee20000000800 */
[----:B0-----:R-:W-:-:S04]  /*06b0*/  FFMA R6, R6, R12, R7 ;  /* 0x0000000c06067223 */ /* 0x001fc80000000007 */
[----:B-1----:R-:W-:-:S04]  /*06c0*/  FFMA R11, R11, R13, R6 ;  /* 0x0000000d0b0b7223 */ /* 0x002fc80000000006 */
[----:B--2---:R-:W-:-:S04]  /*06d0*/  FFMA R8, R14, R8, R11 ;  /* 0x000000080e087223 */ /* 0x004fc8000000000b */
[----:B---3--:R-:W-:-:S07]  /*06e0*/  FFMA R7, R15, R9, R8 ;  /* 0x000000090f077223 */ /* 0x008fce0000000008 */
.L_x_9:
[----:B------:R-:W-:Y:S05]  /*06f0*/  @!P1 BRA `(.L_x_6) ;  /* 0x00000000004c9947 */ /* 0x000fea0003800000 */
[----:B------:R-:W-:Y:S02]  /*0700*/  ISETP.NE.AND P0, PT, R16, 0x1, PT ;  /* 0x000000011000780c */ /* 0x000fe40003f05270 */
[----:B------:R-:W-:-:S04]  /*0710*/  LOP3.LUT R4, R4, 0x1, RZ, 0xc0, !PT ;  /* 0x0000000104047812 */ /* 0x000fc800078ec0ff */
[----:B------:R-:W-:-:S07]  /*0720*/  ISETP.NE.U32.AND P1, PT, R4, 0x1, PT ;  /* 0x000000010400780c */ /* 0x000fce0003f25070 */
[----:B------:R-:W-:Y:S06]  /*0730*/  @!P0 BRA `(.L_x_10) ;  /* 0x0000000000248947 */ /* 0x000fec0003800000 */
[C---:B------:R-:W-:Y:S01]  /*0740*/  IADD3 R2, PT, PT, R3.reuse, R0, RZ ;  /* 0x0000000003027210 */ /* 0x040fe20007ffe0ff */
[C---:B-1----:R-:W-:Y:S01]  /*0750*/  IMAD.SHL.U32 R6, R3.reuse, 0x4, RZ ;  /* 0x0000000403067824 */ /* 0x042fe200078e00ff */
[----:B------:R-:W-:Y:S02]  /*0760*/  IADD3 R3, PT, PT, R3, 0x2, RZ ;  /* 0x0000000203037810 */ /* 0x000fe40007ffe0ff */
[----:B------:R-:W-:Y:S01]  /*0770*/  LEA R2, R2, UR4, 0x2 ;  /* 0x0000000402027c11 */ /* 0x000fe2000f8e10ff */
[----:B------:R-:W0:Y:S04]  /*0780*/  LDC.64 R8, c[0x3][R6] ;  /* 0x00c0000006087b82 */ /* 0x000e280000000a00 */
[----:B------:R-:W0:Y:S04]  /*0790*/  LDS R4, [R2] ;  /* 0x0000000002047984 */ /* 0x000e280000000800 */
[----:B------:R-:W1:Y:S01]  /*07a0*/  LDS R11, [R2+0x4] ;  /* 0x00000400020b7984 */ /* 0x000e620000000800 */
[----:B0-----:R-:W-:-:S04]  /*07b0*/  FFMA R4, R4, R8, R7 ;  /* 0x0000000804047223 */ /* 0x001fc80000000007 */
[----:B-1----:R-:W-:-:S07]  /*07c0*/  FFMA R7, R11, R9, R4 ;  /* 0x000000090b077223 */ /* 0x002fce0000000004 */
.L_x_10:
[----:B------:R-:W-:Y:S01]  /*07d0*/  @!P1 IMAD.IADD R0, R0, 0x1, R3 ;  /* 0x0000000100009824 */ /* 0x000fe200078e0203 */
[----:B------:R-:W-:-:S04]  /*07e0*/  @!P1 SHF.L.U32 R3, R3, 0x2, RZ ;  /* 0x0000000203039819 */ /* 0x000fc800000006ff */
[----:B------:R-:W-:Y:S02]  /*07f0*/  @!P1 LEA R0, R0, UR4, 0x2 ;  /* 0x0000000400009c11 */ /* 0x000fe4000f8e10ff */
[----:B------:R-:W0:Y:S04]  /*0800*/  @!P1 LDC R3, c[0x3][R3] ;  /* 0x00c0000003039b82 */ /* 0x000e280000000800 */
[----:B------:R-:W0:Y:S02]  /*0810*/  @!P1 LDS R0, [R0] ;  /* 0x0000000000009984 */ /* 0x000e240000000800 */
[----:B0-----:R-:W-:-:S07]  /*0820*/  @!P1 FFMA R7, R0, R3, R7 ;  /* 0x0000000300079223 */ /* 0x001fce0000000007 */
.L_x_6:
[----:B0-----:R-:W0:Y:S02]  /*0830*/  LDC.64 R2, c[0x0][0x388] ;  /* 0x0000e200ff027b82 */ /* 0x001e240000000a00 */
[----:B0-----:R-:W-:-:S05]  /*0840*/  IMAD.WIDE R2, R5, 0x4, R2 ;  /* 0x0000000405027825 */ /* 0x001fca00078e0202 */
[----:B------:R-:W-:Y:S01]  /*0850*/  STG.E desc[UR12][R2.64], R7 ;  /* 0x0000000702007986 */ /* 0x000fe2000c10190c */
[----:B------:R-:W-:Y:S05]  /*0860*/  EXIT ;  /* 0x000000000000794d */ /* 0x000fea0003800000 */
.L_x_11:
[----:B------:R-:W-:-:S00]  /*0870*/  BRA `(.L_x_11) ;  /* 0xfffffffc00fc7947 */ /* 0x000fc0000383ffff */
[----:B------:R-:W-:-:S00]  /*0880*/  NOP ;  /* 0x0000000000007918 */ /* 0x000fc00000000000 */
[----:B------:R-:W-:-:S00]  /*0890*/  NOP ;  /* 0x0000000000007918 */ /* 0x000fc00000000000 */
[----:B------:R-:W-:-:S00]  /*08a0*/  NOP ;  /* 0x0000000000007918 */ /* 0x000fc00000000000 */
[----:B------:R-:W-:-:S00]  /*08b0*/  NOP ;  /* 0x0000000000007918 */ /* 0x000fc00000000000 */
[----:B------:R-:W-:-:S00]  /*08c0*/  NOP ;  /* 0x0000000000007918 */ /* 0x000fc00000000000 */
[----:B------:R-:W-:-:S00]  /*08d0*/  NOP ;  /* 0x0000000000007918 */ /* 0x000fc00000000000 */
[----:B------:R-:W-:-:S00]  /*08e0*/  NOP ;  /* 0x0000000000007918 */ /* 0x000fc00000000000 */
[----:B------:R-:W-:-:S00]  /*08f0*/  NOP ;  /* 0x0000000000007918 */ /* 0x000fc00000000000 */
.L_x_12:


//--------------------- .nv.shared._Z6Conv1DPfS_ii --------------------------
	.section	.nv.shared._Z6Conv1DPfS_ii,"aw",@nobits
	.sectionflags	@""
	.align	4
.nv.shared._Z6Conv1DPfS_ii:
	.zero		1192


//--------------------- .nv.shared.reserved.0     --------------------------
	.section	.nv.shared.reserved.0,"aw",@nobits
	.weak		__nv_reservedSMEM_offset_0_alias
	.size		__nv_reservedSMEM_offset_0_alias, 0, 64
	.other		__nv_reservedSMEM_offset_0_alias,@"STO_CUDA_RESERVED_SHARED STV_DEFAULT"
__nv_reservedSMEM_offset_0_alias:
	.zero		0
	.zero		64


//--------------------- .nv.constant0._Z6Conv1DPfS_ii --------------------------
	.section	.nv.constant0._Z6Conv1DPfS_ii,"a",@progbits
	.sectionflags	@""
	.align	4
.nv.constant0._Z6Conv1DPfS_ii:
	.zero		920


//--------------------- SYMBOLS --------------------------

	.type		.nv.reservedSmem.offset0,@object
	.size		.nv.reservedSmem.offset0,0x4
	.type		.nv.reservedSmem.cap,@object
	.size		.nv.reservedSmem.cap,0x4
